//
// Generated by NVIDIA NVVM Compiler
//
// Compiler Build ID: CL-36424714
// Cuda compilation tools, release 13.0, V13.0.88
// Based on NVVM 20.0.0
//

.version 9.0
.target sm_100
.address_size 64

	// .globl	default_function_kernel

.visible .entry default_function_kernel(
	.param .u64 .ptr .align 1 default_function_kernel_param_0,
	.param .u64 .ptr .align 1 default_function_kernel_param_1
)
.maxntid 32
{
	.reg .pred 	%p<3>;
	.reg .b16 	%rs<15>;
	.reg .b32 	%r<32>;
	.reg .b32 	%f<2>;
	.reg .b64 	%rd<9>;

	ld.param.u64 	%rd1, [default_function_kernel_param_0];
	ld.param.u64 	%rd2, [default_function_kernel_param_1];
	cvta.to.global.u64 	%rd3, %rd2;
	cvta.to.global.u64 	%rd4, %rd1;
	mov.u32 	%r1, %ctaid.x;
	shl.b32 	%r2, %r1, 3;
	mov.u32 	%r3, %tid.x;
	shr.u32 	%r4, %r3, 2;
	or.b32  	%r5, %r2, %r4;
	mul.hi.u32 	%r6, %r5, -1274330955;
	shr.u32 	%r7, %r6, 7;
	mul.lo.s32 	%r8, %r7, 182;
	sub.s32 	%r9, %r5, %r8;
	cvt.u16.u32 	%rs1, %r9;
	and.b16  	%rs2, %rs1, 254;
	mul.lo.s16 	%rs3, %rs1, 37;
	shr.u16 	%rs4, %rs3, 8;
	sub.s16 	%rs5, %rs1, %rs4;
	shr.u16 	%rs6, %rs5, 1;
	add.s16 	%rs7, %rs6, %rs4;
	shr.u16 	%rs8, %rs7, 2;
	and.b16  	%rs9, %rs8, 1;
	setp.eq.b16 	%p1, %rs9, 1;
	selp.b32 	%r10, 1456, 0, %p1;
	shl.b32 	%r11, %r1, 2;
	add.s32 	%r12, %r11, %r3;
	mul.hi.u32 	%r13, %r12, -1840700269;
	shr.u32 	%r14, %r13, 4;
	mul.lo.s32 	%r15, %r14, 28;
	sub.s32 	%r16, %r12, %r15;
	and.b32  	%r17, %r16, 1;
	setp.eq.b32 	%p2, %r17, 1;
	selp.b32 	%r18, 728, 0, %p2;
	shr.u32 	%r19, %r3, 3;
	or.b32  	%r20, %r11, %r19;
	mul.hi.u32 	%r21, %r20, -1274330955;
	shr.u32 	%r22, %r21, 6;
	shr.u16 	%rs10, %rs2, 1;
	mul.lo.s16 	%rs11, %rs10, 147;
	shr.u16 	%rs12, %rs11, 10;
	mul.lo.s16 	%rs13, %rs12, 14;
	sub.s16 	%rs14, %rs1, %rs13;
	cvt.u32.u16 	%r23, %rs14;
	and.b32  	%r24, %r23, 255;
	shr.u32 	%r25, %r16, 1;
	mad.lo.s32 	%r26, %r22, 182, %r9;
	add.s32 	%r27, %r26, %r25;
	add.s32 	%r28, %r27, %r18;
	sub.s32 	%r29, %r28, %r24;
	add.s32 	%r30, %r29, %r10;
	mul.wide.u32 	%rd5, %r30, 4;
	add.s64 	%rd6, %rd4, %rd5;
	ld.global.nc.f32 	%f1, [%rd6];
	mad.lo.s32 	%r31, %r1, 28, %r12;
	mul.wide.u32 	%rd7, %r31, 4;
	add.s64 	%rd8, %rd3, %rd7;
	st.global.f32 	[%rd8], %f1;
	ret;

}


// ===== COMPILED SASS (sm_100) =====

	.target	sm_100

	.elftype	@"ET_EXEC"


//--------------------- .note.nv.tkinfo           --------------------------
	.section	.note.nv.tkinfo,"",@"SHT_NOTE"
	.sectionflags	@"SHF_NOTE_NV_TKINFO"
	.tkinfo
        /*0018*/ 	.word	0x00000002
        /*0030*/ 	.string	""
        /*0030*/ 	.string	"ptxas"
        /*0030*/ 	.string	"Cuda compilation tools, release 13.0, V13.0.88"
        /*0030*/ 	.string	"Build cuda_13.0.r13.0/compiler.36424714_0"
        /*0030*/ 	.string	"-arch sm_100 -m 64 "



//--------------------- .note.nv.cuinfo           --------------------------
	.section	.note.nv.cuinfo,"",@"SHT_NOTE"
	.sectionflags	@"SHF_NOTE_NV_CUINFO"
        /*0018*/ 	.short	0x0002
        /*001a*/ 	.short	0x0064
        /*001c*/ 	.short	0x0082
	.zero		2


//--------------------- .nv.info                  --------------------------
	.section	.nv.info,"",@"SHT_CUDA_INFO"
	.align	4


	//----- nvinfo : EIATTR_REGCOUNT
	.align		4
        /*0000*/ 	.byte	0x04, 0x2f
        /*0002*/ 	.short	(.L_1 - .L_0)
	.align		4
.L_0:
        /*0004*/ 	.word	index@(default_function_kernel)
        /*0008*/ 	.word	0x0000000d


	//----- nvinfo : EIATTR_FRAME_SIZE
	.align		4
.L_1:
        /*000c*/ 	.byte	0x04, 0x11
        /*000e*/ 	.short	(.L_3 - .L_2)
	.align		4
.L_2:
        /*0010*/ 	.word	index@(default_function_kernel)
        /*0014*/ 	.word	0x00000000


	//----- nvinfo : EIATTR_MIN_STACK_SIZE
	.align		4
.L_3:
        /*0018*/ 	.byte	0x04, 0x12
        /*001a*/ 	.short	(.L_5 - .L_4)
	.align		4
.L_4:
        /*001c*/ 	.word	index@(default_function_kernel)
        /*0020*/ 	.word	0x00000000
.L_5:


//--------------------- .nv.compat                --------------------------
	.section	.nv.compat,"",@"SHT_CUDA_COMPAT_INFO"
	.align	4
        /*0000*/ 	.byte	0x02, 0x09, 0x00, 0x00, 0x02, 0x02, 0x01, 0x00, 0x02, 0x05, 0x05, 0x00, 0x03, 0x07, 0x01, 0x01
        /*0010*/ 	.byte	0x02, 0x03, 0x00, 0x00, 0x02, 0x06, 0x01, 0x00, 0x04, 0x0b, 0x08, 0x00, 0x09, 0x00, 0x00, 0x00
        /*0020*/ 	.byte	0x00, 0x00, 0x00, 0x00


//--------------------- .nv.info.default_function_kernel --------------------------
	.section	.nv.info.default_function_kernel,"",@"SHT_CUDA_INFO"
	.sectionflags	@""
	.align	4


	//----- nvinfo : EIATTR_CUDA_API_VERSION
	.align		4
        /*0000*/ 	.byte	0x04, 0x37
        /*0002*/ 	.short	(.L_7 - .L_6)
.L_6:
        /*0004*/ 	.word	0x00000082


	//----- nvinfo : EIATTR_KPARAM_INFO
	.align		4
.L_7:
        /*0008*/ 	.byte	0x04, 0x17
        /*000a*/ 	.short	(.L_9 - .L_8)
.L_8:
        /*000c*/ 	.word	0x00000000
        /*0010*/ 	.short	0x0001
        /*0012*/ 	.short	0x0008
        /*0014*/ 	.byte	0x00, 0xf5, 0x21, 0x00


	//----- nvinfo : EIATTR_KPARAM_INFO
	.align		4
.L_9:
        /*0018*/ 	.byte	0x04, 0x17
        /*001a*/ 	.short	(.L_11 - .L_10)
.L_10:
        /*001c*/ 	.word	0x00000000
        /*0020*/ 	.short	0x0000
        /*0022*/ 	.short	0x0000
        /*0024*/ 	.byte	0x00, 0xf5, 0x21, 0x00


	//----- nvinfo : EIATTR_SPARSE_MMA_MASK
	.align		4
.L_11:
        /*0028*/ 	.byte	0x03, 0x50
        /*002a*/ 	.short	0x0000


	//----- nvinfo : EIATTR_MAXREG_COUNT
	.align		4
        /*002c*/ 	.byte	0x03, 0x1b
        /*002e*/ 	.short	0x00ff


	//----- nvinfo : EIATTR_MERCURY_ISA_VERSION
	.align		4
        /*0030*/ 	.byte	0x03, 0x5f
        /*0032*/ 	.short	0x0101


	//----- nvinfo : EIATTR_VRC_CTA_INIT_COUNT
	.align		4
        /*0034*/ 	.byte	0x02, 0x4a
	.zero		1
	.zero		1


	//----- nvinfo : EIATTR_EXIT_INSTR_OFFSETS
	.align		4
        /*0038*/ 	.byte	0x04, 0x1c
        /*003a*/ 	.short	(.L_13 - .L_12)


	//   ....[0]....
.L_12:
        /*003c*/ 	.word	0x000003c0


	//----- nvinfo : EIATTR_MAX_THREADS
	.align		4
.L_13:
        /*0040*/ 	.byte	0x04, 0x05
        /*0042*/ 	.short	(.L_15 - .L_14)
.L_14:
        /*0044*/ 	.word	0x00000020
        /*0048*/ 	.word	0x00000001
        /*004c*/ 	.word	0x00000001


	//----- nvinfo : EIATTR_CBANK_PARAM_SIZE
	.align		4
.L_15:
        /*0050*/ 	.byte	0x03, 0x19
        /*0052*/ 	.short	0x0010


	//----- nvinfo : EIATTR_PARAM_CBANK
	.align		4
        /*0054*/ 	.byte	0x04, 0x0a
        /*0056*/ 	.short	(.L_17 - .L_16)
	.align		4
.L_16:
        /*0058*/ 	.word	index@(.nv.constant0.default_function_kernel)
        /*005c*/ 	.short	0x0380
        /*005e*/ 	.short	0x0010


	//----- nvinfo : EIATTR_SW_WAR
	.align		4
.L_17:
        /*0060*/ 	.byte	0x04, 0x36
        /*0062*/ 	.short	(.L_19 - .L_18)
.L_18:
        /*0064*/ 	.word	0x00000008
.L_19:


//--------------------- .nv.callgraph             --------------------------
	.section	.nv.callgraph,"",@"SHT_CUDA_CALLGRAPH"
	.align	4
	.sectionentsize	8
	.align		4
        /*0000*/ 	.word	0x00000000
	.align		4
        /*0004*/ 	.word	0xffffffff
	.align		4
        /*0008*/ 	.word	0x00000000
	.align		4
        /*000c*/ 	.word	0xfffffffe
	.align		4
        /*0010*/ 	.word	0x00000000
	.align		4
        /*0014*/ 	.word	0xfffffffd
	.align		4
        /*0018*/ 	.word	0x00000000
	.align		4
        /*001c*/ 	.word	0xfffffffc


//--------------------- .text.default_function_kernel --------------------------
	.section	.text.default_function_kernel,"ax",@progbits
	.align	128
        .global         default_function_kernel
        .type           default_function_kernel,@function
        .size           default_function_kernel,(.L_x_1 - default_function_kernel)
        .other          default_function_kernel,@"STO_CUDA_ENTRY STV_DEFAULT"
default_function_kernel:
.text.default_function_kernel:
[----:B------:R-:W-:Y:S01]  /*0000*/  LDC R1, c[0x0][0x37c] ;  /* 0x0000df00ff017b82 */ /* 0x000fe20000000800 */
[----:B------:R-:W0:Y:S01]  /*0010*/  S2R R9, SR_CTAID.X ;  /* 0x0000000000097919 */ /* 0x000e220000002500 */
[----:B------:R-:W1:Y:S01]  /*0020*/  LDCU.64 UR4, c[0x0][0x358] ;  /* 0x00006b00ff0477ac */ /* 0x000e620008000a00 */
[----:B------:R-:W2:Y:S01]  /*0030*/  S2R R8, SR_TID.X ;  /* 0x0000000000087919 */ /* 0x000ea20000002100 */
[----:B0-----:R-:W-:Y:S01]  /*0040*/  IMAD.SHL.U32 R0, R9, 0x8, RZ ;  /* 0x0000000809007824 */ /* 0x001fe200078e00ff */
[----:B--2---:R-:W-:-:S04]  /*0050*/  SHF.R.U32.HI R3, RZ, 0x2, R8 ;  /* 0x00000002ff037819 */ /* 0x004fc80000011608 */
[----:B------:R-:W-:-:S05]  /*0060*/  LOP3.LUT R0, R0, R3, RZ, 0xfc, !PT ;  /* 0x0000000300007212 */ /* 0x000fca00078efcff */
[----:B------:R-:W-:-:S05]  /*0070*/  IMAD.HI.U32 R2, R0, -0x4bf4bf4b, RZ ;  /* 0xb40b40b500027827 */ /* 0x000fca00078e00ff */
[----:B------:R-:W-:-:S05]  /*0080*/  SHF.R.U32.HI R3, RZ, 0x7, R2 ;  /* 0x00000007ff037819 */ /* 0x000fca0000011602 */
[----:B------:R-:W-:-:S05]  /*0090*/  IMAD R0, R3, -0xb6, R0 ;  /* 0xffffff4a03007824 */ /* 0x000fca00078e0200 */
[C---:B------:R-:W-:Y:S02]  /*00a0*/  PRMT R4, R0.reuse, 0x9910, RZ ;  /* 0x0000991000047816 */ /* 0x040fe400000000ff */
[----:B------:R-:W-:-:S04]  /*00b0*/  LOP3.LUT R2, R0, 0xfe, RZ, 0xc0, !PT ;  /* 0x000000fe00027812 */ /* 0x000fc800078ec0ff */
[----:B------:R-:W-:Y:S01]  /*00c0*/  SHF.R.U32.HI R3, RZ, 0x1, R2 ;  /* 0x00000001ff037819 */ /* 0x000fe20000011602 */
[----:B------:R-:W-:-:S03]  /*00d0*/  IMAD R2, R4, 0x25, RZ ;  /* 0x0000002504027824 */ /* 0x000fc600078e02ff */
[----:B------:R-:W-:Y:S01]  /*00e0*/  PRMT R5, R3, 0x9910, RZ ;  /* 0x0000991003057816 */ /* 0x000fe200000000ff */
[----:B------:R-:W-:Y:S01]  /*00f0*/  IMAD.SHL.U32 R3, R9, 0x4, RZ ;  /* 0x0000000409037824 */ /* 0x000fe200078e00ff */
[----:B------:R-:W-:-:S03]  /*0100*/  LOP3.LUT R2, R2, 0xffff, RZ, 0xc0, !PT ;  /* 0x0000ffff02027812 */ /* 0x000fc600078ec0ff */
[----:B------:R-:W-:Y:S01]  /*0110*/  IMAD.IADD R6, R3, 0x1, R8 ;  /* 0x0000000103067824 */ /* 0x000fe200078e0208 */
[----:B------:R-:W-:Y:S01]  /*0120*/  SHF.R.U32.HI R2, RZ, 0x8, R2 ;  /* 0x00000008ff027819 */ /* 0x000fe20000011602 */
[----:B------:R-:W-:Y:S01]  /*0130*/  IMAD R5, R5, 0x93, RZ ;  /* 0x0000009305057824 */ /* 0x000fe200078e02ff */
[----:B------:R-:W-:Y:S01]  /*0140*/  SHF.R.U32.HI R8, RZ, 0x3, R8 ;  /* 0x00000003ff087819 */ /* 0x000fe20000011608 */
[----:B------:R-:W-:-:S03]  /*0150*/  IMAD.HI.U32 R4, R6, -0x6db6db6d, RZ ;  /* 0x9249249306047827 */ /* 0x000fc600078e00ff */
[----:B------:R-:W-:Y:S01]  /*0160*/  LOP3.LUT R8, R3, R8, RZ, 0xfc, !PT ;  /* 0x0000000803087212 */ /* 0x000fe200078efcff */
[----:B------:R-:W-:Y:S01]  /*0170*/  IMAD.MOV R10, RZ, RZ, -R2 ;  /* 0x000000ffff0a7224 */ /* 0x000fe200078e0a02 */
[----:B------:R-:W-:Y:S02]  /*0180*/  LOP3.LUT R7, R5, 0xffff, RZ, 0xc0, !PT ;  /* 0x0000ffff05077812 */ /* 0x000fe400078ec0ff */
[----:B------:R-:W-:Y:S01]  /*0190*/  SHF.R.U32.HI R5, RZ, 0x4, R4 ;  /* 0x00000004ff057819 */ /* 0x000fe20000011604 */
[----:B------:R-:W-:Y:S01]  /*01a0*/  IMAD.HI.U32 R8, R8, -0x4bf4bf4b, RZ ;  /* 0xb40b40b508087827 */ /* 0x000fe200078e00ff */
[----:B------:R-:W-:Y:S02]  /*01b0*/  PRMT R3, R10, 0x7710, RZ ;  /* 0x000077100a037816 */ /* 0x000fe400000000ff */
[----:B------:R-:W-:Y:S01]  /*01c0*/  SHF.R.U32.HI R4, RZ, 0xa, R7 ;  /* 0x0000000aff047819 */ /* 0x000fe20000011607 */
[----:B------:R-:W-:Y:S02]  /*01d0*/  IMAD R5, R5, -0x1c, R6 ;  /* 0xffffffe405057824 */ /* 0x000fe400078e0206 */
[----:B------:R-:W-:Y:S01]  /*01e0*/  IMAD.IADD R3, R0, 0x1, R3 ;  /* 0x0000000100037824 */ /* 0x000fe200078e0203 */
[----:B------:R-:W-:-:S04]  /*01f0*/  PRMT R4, R4, 0x9910, RZ ;  /* 0x0000991004047816 */ /* 0x000fc800000000ff */
[----:B------:R-:W-:Y:S01]  /*0200*/  LOP3.LUT R7, R3, 0xffff, RZ, 0xc0, !PT ;  /* 0x0000ffff03077812 */ /* 0x000fe200078ec0ff */
[----:B------:R-:W-:Y:S01]  /*0210*/  IMAD R4, R4, 0xe, RZ ;  /* 0x0000000e04047824 */ /* 0x000fe200078e02ff */
[----:B------:R-:W-:Y:S02]  /*0220*/  SHF.R.U32.HI R3, RZ, 0x6, R8 ;  /* 0x00000006ff037819 */ /* 0x000fe40000011608 */
[----:B------:R-:W-:Y:S02]  /*0230*/  LOP3.LUT R8, R5, 0x1, RZ, 0xc0, !PT ;  /* 0x0000000105087812 */ /* 0x000fe400078ec0ff */
[----:B------:R-:W-:Y:S02]  /*0240*/  LEA.HI R2, R7, R2, RZ, 0x1f ;  /* 0x0000000207027211 */ /* 0x000fe400078ff8ff */
[----:B------:R-:W-:Y:S01]  /*0250*/  ISETP.NE.U32.AND P0, PT, R8, 0x1, PT ;  /* 0x000000010800780c */ /* 0x000fe20003f05070 */
[----:B------:R-:W-:Y:S01]  /*0260*/  IMAD R8, R3, 0xb6, R0 ;  /* 0x000000b603087824 */ /* 0x000fe200078e0200 */
[----:B------:R-:W-:Y:S01]  /*0270*/  LOP3.LUT R2, R2, 0xffff, RZ, 0xc0, !PT ;  /* 0x0000ffff02027812 */ /* 0x000fe200078ec0ff */
[----:B------:R-:W-:-:S03]  /*0280*/  IMAD.MOV R3, RZ, RZ, -R4 ;  /* 0x000000ffff037224 */ /* 0x000fc600078e0a04 */
[----:B------:R-:W-:Y:S02]  /*0290*/  LEA.HI R8, R5, R8, RZ, 0x1f ;  /* 0x0000000805087211 */ /* 0x000fe400078ff8ff */
[----:B------:R-:W-:Y:S02]  /*02a0*/  SHF.R.U32.HI R4, RZ, 0x2, R2 ;  /* 0x00000002ff047819 */ /* 0x000fe40000011602 */
[----:B------:R-:W-:Y:S01]  /*02b0*/  PRMT R5, R3, 0x7710, RZ ;  /* 0x0000771003057816 */ /* 0x000fe200000000ff */
[----:B------:R-:W-:Y:S01]  /*02c0*/  VIADD R7, R8, 0x2d8 ;  /* 0x000002d808077836 */ /* 0x000fe20000000000 */
[----:B------:R-:W0:Y:S01]  /*02d0*/  LDC.64 R2, c[0x0][0x380] ;  /* 0x0000e000ff027b82 */ /* 0x000e220000000a00 */
[----:B------:R-:W-:Y:S01]  /*02e0*/  LOP3.LUT R4, R4, 0x1, RZ, 0xc0, !PT ;  /* 0x0000000104047812 */ /* 0x000fe200078ec0ff */
[----:B------:R-:W-:Y:S02]  /*02f0*/  @P0 IMAD.MOV R7, RZ, RZ, R8 ;  /* 0x000000ffff070224 */ /* 0x000fe400078e0208 */
[----:B------:R-:W-:Y:S01]  /*0300*/  IMAD.IADD R0, R0, 0x1, R5 ;  /* 0x0000000100007824 */ /* 0x000fe200078e0205 */
[----:B------:R-:W-:-:S04]  /*0310*/  ISETP.NE.U32.AND P0, PT, R4, 0x1, PT ;  /* 0x000000010400780c */ /* 0x000fc80003f05070 */
[----:B------:R-:W-:-:S05]  /*0320*/  LOP3.LUT R0, R0, 0xff, RZ, 0xc0, !PT ;  /* 0x000000ff00007812 */ /* 0x000fca00078ec0ff */
[----:B------:R-:W-:-:S04]  /*0330*/  IMAD.IADD R0, R7, 0x1, -R0 ;  /* 0x0000000107007824 */ /* 0x000fc800078e0a00 */
[----:B------:R-:W-:Y:S02]  /*0340*/  VIADD R5, R0, 0x5b0 ;  /* 0x000005b000057836 */ /* 0x000fe40000000000 */
[----:B------:R-:W-:-:S04]  /*0350*/  @P0 IMAD.MOV R5, RZ, RZ, R0 ;  /* 0x000000ffff050224 */ /* 0x000fc800078e0200 */
[----:B0-----:R-:W-:Y:S02]  /*0360*/  IMAD.WIDE.U32 R2, R5, 0x4, R2 ;  /* 0x0000000405027825 */ /* 0x001fe400078e0002 */
[----:B------:R-:W0:Y:S04]  /*0370*/  LDC.64 R4, c[0x0][0x388] ;  /* 0x0000e200ff047b82 */ /* 0x000e280000000a00 */
[----:B-1----:R-:W2:Y:S01]  /*0380*/  LDG.E.CONSTANT R3, desc[UR4][R2.64] ;  /* 0x0000000402037981 */ /* 0x002ea2000c1e9900 */
[----:B------:R-:W-:-:S04]  /*0390*/  IMAD R7, R9, 0x1c, R6 ;  /* 0x0000001c09077824 */ /* 0x000fc800078e0206 */
[----:B0-----:R-:W-:-:S05]  /*03a0*/  IMAD.WIDE.U32 R4, R7, 0x4, R4 ;  /* 0x0000000407047825 */ /* 0x001fca00078e0004 */
[----:B--2---:R-:W-:Y:S01]  /*03b0*/  STG.E desc[UR4][R4.64], R3 ;  /* 0x0000000304007986 */ /* 0x004fe2000c101904 */
[----:B------:R-:W-:Y:S05]  /*03c0*/  EXIT ;  /* 0x000000000000794d */ /* 0x000fea0003800000 */
.L_x_0:
[----:B------:R-:W-:-:S00]  /*03d0*/  BRA `(.L_x_0) ;  /* 0xfffffffc00fc7947 */ /* 0x000fc0000383ffff */
[----:B------:R-:W-:-:S00]  /*03e0*/  NOP ;  /* 0x0000000000007918 */ /* 0x000fc00000000000 */
        /* <DEDUP_REMOVED lines=9> */
.L_x_1:


//--------------------- .nv.shared.reserved.0     --------------------------
	.section	.nv.shared.reserved.0,"aw",@nobits
	.weak		__nv_reservedSMEM_offset_0_alias
	.size		__nv_reservedSMEM_offset_0_alias, 0, 64
	.other		__nv_reservedSMEM_offset_0_alias,@"STO_CUDA_RESERVED_SHARED STV_DEFAULT"
__nv_reservedSMEM_offset_0_alias:
	.zero		0
	.zero		64


//--------------------- .nv.constant0.default_function_kernel --------------------------
	.section	.nv.constant0.default_function_kernel,"a",@progbits
	.sectionflags	@""
	.align	4
.nv.constant0.default_function_kernel:
	.zero		912


//--------------------- SYMBOLS --------------------------

	.type		.nv.reservedSmem.offset0,@object
	.size		.nv.reservedSmem.offset0,0x4
